	.headerflags	@"EF_CUDA_TEXMODE_UNIFIED EF_CUDA_64BIT_ADDRESS EF_CUDA_ACCELERATORS EF_CUDA_SM90 EF_CUDA_VIRTUAL_SM(EF_CUDA_SM90)"
	.elftype	@"ET_EXEC"


//--------------------- .nv.info                  --------------------------
	.section	.nv.info,"",@"SHT_CUDA_INFO"
	.align	4


	//----- nvinfo : EIATTR_REGCOUNT
	.align		4
        /*0000*/ 	.byte	0x04, 0x2f
        /*0002*/ 	.short	(.L_3 - .L_2)
	.align		4
.L_2:
        /*0004*/ 	.word	index@(triton_poi_fused__native_batch_norm_legit_no_training_hardtanh_mean_28)
        /*0008*/ 	.word	0x0000001b


	//----- nvinfo : EIATTR_MIN_STACK_SIZE
	.align		4
.L_3:
        /*000c*/ 	.byte	0x04, 0x12
        /*000e*/ 	.short	(.L_5 - .L_4)
	.align		4
.L_4:
        /*0010*/ 	.word	index@(triton_poi_fused__native_batch_norm_legit_no_training_hardtanh_mean_28)
        /*0014*/ 	.word	0x00000000


	//----- nvinfo : EIATTR_FRAME_SIZE
	.align		4
.L_5:
        /*0018*/ 	.byte	0x04, 0x11
        /*001a*/ 	.short	(.L_7 - .L_6)
	.align		4
.L_6:
        /*001c*/ 	.word	index@(triton_poi_fused__native_batch_norm_legit_no_training_hardtanh_mean_28)
        /*0020*/ 	.word	0x00000000


	//----- nvinfo : EIATTR_MIN_STACK_SIZE
	.align		4
.L_7:
        /*0024*/ 	.byte	0x04, 0x12
        /*0026*/ 	.short	(.L_9 - .L_8)
	.align		4
.L_8:
        /*0028*/ 	.word	index@(triton_poi_fused__native_batch_norm_legit_no_training_hardtanh_mean_28)
        /*002c*/ 	.word	0x00000000
.L_9:


//--------------------- .nv.info.triton_poi_fused__native_batch_norm_legit_no_training_hardtanh_mean_28 --------------------------
	.section	.nv.info.triton_poi_fused__native_batch_norm_legit_no_training_hardtanh_mean_28,"",@"SHT_CUDA_INFO"
	.sectionflags	@""
	.align	4


	//----- nvinfo : EIATTR_CUDA_API_VERSION
	.align		4
        /*0000*/ 	.byte	0x04, 0x37
        /*0002*/ 	.short	(.L_11 - .L_10)
.L_10:
        /*0004*/ 	.word	0x0000007c


	//----- nvinfo : EIATTR_KPARAM_INFO
	.align		4
.L_11:
        /*0008*/ 	.byte	0x04, 0x17
        /*000a*/ 	.short	(.L_13 - .L_12)
.L_12:
        /*000c*/ 	.word	0x00000000
        /*0010*/ 	.short	0x0006
        /*0012*/ 	.short	0x0030
        /*0014*/ 	.byte	0x00, 0xf0, 0x11, 0x00


	//----- nvinfo : EIATTR_KPARAM_INFO
	.align		4
.L_13:
        /*0018*/ 	.byte	0x04, 0x17
        /*001a*/ 	.short	(.L_15 - .L_14)
.L_14:
        /*001c*/ 	.word	0x00000000
        /*0020*/ 	.short	0x0005
        /*0022*/ 	.short	0x0028
        /*0024*/ 	.byte	0x00, 0xf4, 0x21, 0x00


	//----- nvinfo : EIATTR_KPARAM_INFO
	.align		4
.L_15:
        /*0028*/ 	.byte	0x04, 0x17
        /*002a*/ 	.short	(.L_17 - .L_16)
.L_16:
        /*002c*/ 	.word	0x00000000
        /*0030*/ 	.short	0x0004
        /*0032*/ 	.short	0x0020
        /*0034*/ 	.byte	0x00, 0xf4, 0x21, 0x00


	//----- nvinfo : EIATTR_KPARAM_INFO
	.align		4
.L_17:
        /*0038*/ 	.byte	0x04, 0x17
        /*003a*/ 	.short	(.L_19 - .L_18)
.L_18:
        /*003c*/ 	.word	0x00000000
        /*0040*/ 	.short	0x0003
        /*0042*/ 	.short	0x0018
        /*0044*/ 	.byte	0x00, 0xf4, 0x21, 0x00


	//----- nvinfo : EIATTR_KPARAM_INFO
	.align		4
.L_19:
        /*0048*/ 	.byte	0x04, 0x17
        /*004a*/ 	.short	(.L_21 - .L_20)
.L_20:
        /*004c*/ 	.word	0x00000000
        /*0050*/ 	.short	0x0002
        /*0052*/ 	.short	0x0010
        /*0054*/ 	.byte	0x00, 0xf4, 0x21, 0x00


	//----- nvinfo : EIATTR_KPARAM_INFO
	.align		4
.L_21:
        /*0058*/ 	.byte	0x04, 0x17
        /*005a*/ 	.short	(.L_23 - .L_22)
.L_22:
        /*005c*/ 	.word	0x00000000
        /*0060*/ 	.short	0x0001
        /*0062*/ 	.short	0x0008
        /*0064*/ 	.byte	0x00, 0xf4, 0x21, 0x00


	//----- nvinfo : EIATTR_KPARAM_INFO
	.align		4
.L_23:
        /*0068*/ 	.byte	0x04, 0x17
        /*006a*/ 	.short	(.L_25 - .L_24)
.L_24:
        /*006c*/ 	.word	0x00000000
        /*0070*/ 	.short	0x0000
        /*0072*/ 	.short	0x0000
        /*0074*/ 	.byte	0x00, 0xf4, 0x21, 0x00


	//----- nvinfo : EIATTR_SPARSE_MMA_MASK
	.align		4
.L_25:
        /*0078*/ 	.byte	0x03, 0x50
        /*007a*/ 	.short	0x0000


	//----- nvinfo : EIATTR_MAXREG_COUNT
	.align		4
        /*007c*/ 	.byte	0x03, 0x1b
        /*007e*/ 	.short	0x00ff


	//----- nvinfo : EIATTR_EXIT_INSTR_OFFSETS
	.align		4
        /*0080*/ 	.byte	0x04, 0x1c
        /*0082*/ 	.short	(.L_27 - .L_26)


	//   ....[0]....
.L_26:
        /*0084*/ 	.word	0x000005a0


	//   ....[1]....
        /*0088*/ 	.word	0x000005d0


	//----- nvinfo : EIATTR_REQNTID
	.align		4
.L_27:
        /*008c*/ 	.byte	0x04, 0x10
        /*008e*/ 	.short	(.L_29 - .L_28)
.L_28:
        /*0090*/ 	.word	0x00000080
        /*0094*/ 	.word	0x00000001
        /*0098*/ 	.word	0x00000001


	//----- nvinfo : EIATTR_CBANK_PARAM_SIZE
	.align		4
.L_29:
        /*009c*/ 	.byte	0x03, 0x19
        /*009e*/ 	.short	0x0034


	//----- nvinfo : EIATTR_PARAM_CBANK
	.align		4
        /*00a0*/ 	.byte	0x04, 0x0a
        /*00a2*/ 	.short	(.L_31 - .L_30)
	.align		4
.L_30:
        /*00a4*/ 	.word	index@(.nv.constant0.triton_poi_fused__native_batch_norm_legit_no_training_hardtanh_mean_28)
        /*00a8*/ 	.short	0x0210
        /*00aa*/ 	.short	0x0034


	//----- nvinfo : EIATTR_SW_WAR
	.align		4
.L_31:
        /*00ac*/ 	.byte	0x04, 0x36
        /*00ae*/ 	.short	(.L_33 - .L_32)
.L_32:
        /*00b0*/ 	.word	0x00000008
.L_33:


//--------------------- .nv.callgraph             --------------------------
	.section	.nv.callgraph,"",@"SHT_CUDA_CALLGRAPH"
	.align	4
	.sectionentsize	8
	.align		4
        /*0000*/ 	.word	0x00000000
	.align		4
        /*0004*/ 	.word	0xffffffff
	.align		4
        /*0008*/ 	.word	0x00000000
	.align		4
        /*000c*/ 	.word	0xfffffffe
	.align		4
        /*0010*/ 	.word	0x00000000
	.align		4
        /*0014*/ 	.word	0xfffffffd
	.align		4
        /*0018*/ 	.word	0x00000000
	.align		4
        /*001c*/ 	.word	0xfffffffc


//--------------------- .nv.constant4             --------------------------
	.section	.nv.constant4,"a",@progbits
	.align	8
	.align		8
.nv.constant4:
        /*0000*/ 	.dword	_$_str
	.align		8
        /*0008*/ 	.dword	_$_str_$_2


//--------------------- .text.triton_poi_fused__native_batch_norm_legit_no_training_hardtanh_mean_28 --------------------------
	.section	.text.triton_poi_fused__native_batch_norm_legit_no_training_hardtanh_mean_28,"ax",@progbits
	.align	128
        .global         triton_poi_fused__native_batch_norm_legit_no_training_hardtanh_mean_28
        .type           triton_poi_fused__native_batch_norm_legit_no_training_hardtanh_mean_28,@function
        .size           triton_poi_fused__native_batch_norm_legit_no_training_hardtanh_mean_28,(.L_x_1 - triton_poi_fused__native_batch_norm_legit_no_training_hardtanh_mean_28)
        .other          triton_poi_fused__native_batch_norm_legit_no_training_hardtanh_mean_28,@"STO_CUDA_ENTRY STV_DEFAULT"
triton_poi_fused__native_batch_norm_legit_no_training_hardtanh_mean_28:
.text.triton_poi_fused__native_batch_norm_legit_no_training_hardtanh_mean_28:
[----:B------:R-:W0:Y:S01]  /*0000*/  LDC R1, c[0x0][0x28] ;  /* 0x00000a00ff017b82 */ /* 0x000e220000000800 */
[----:B------:R-:W1:Y:S07]  /*0010*/  S2R R0, SR_TID.X ;  /* 0x0000000000007919 */ /* 0x000e6e0000002100 */
[----:B------:R-:W2:Y:S01]  /*0020*/  LDC.64 R10, c[0x0][0x220] ;  /* 0x00008800ff0a7b82 */ /* 0x000ea20000000a00 */
[----:B------:R-:W-:Y:S01]  /*0030*/  CS2R R6, SRZ ;  /* 0x0000000000067805 */ /* 0x000fe2000001ff00 */
[----:B------:R-:W-:Y:S01]  /*0040*/  ULDC.64 UR4, c[0x0][0x208] ;  /* 0x0000820000047ab9 */ /* 0x000fe20000000a00 */
[----:B------:R-:W3:Y:S05]  /*0050*/  S2R R3, SR_CTAID.X ;  /* 0x0000000000037919 */ /* 0x000eea0000002500 */
[----:B------:R-:W4:Y:S08]  /*0060*/  LDC.64 R14, c[0x0][0x218] ;  /* 0x00008600ff0e7b82 */ /* 0x000f300000000a00 */
[----:B------:R-:W5:Y:S08]  /*0070*/  LDC.64 R4, c[0x0][0x230] ;  /* 0x00008c00ff047b82 */ /* 0x000f700000000a00 */
[----:B------:R-:W5:Y:S01]  /*0080*/  LDC.64 R8, c[0x0][0x210] ;  /* 0x00008400ff087b82 */ /* 0x000f620000000a00 */
[----:B-1----:R-:W-:-:S04]  /*0090*/  LOP3.LUT R0, R0, 0x7f, RZ, 0xc0, !PT ;  /* 0x0000007f00007812 */ /* 0x002fc800078ec0ff */
[----:B---3--:R-:W-:-:S04]  /*00a0*/  LEA R0, R3, R0, 0x7 ;  /* 0x0000000003007211 */ /* 0x008fc800078e38ff */
[C---:B------:R-:W-:Y:S01]  /*00b0*/  ISETP.GE.AND P0, PT, R0.reuse, 0x1400, PT ;  /* 0x000014000000780c */ /* 0x040fe20003f06270 */
[----:B------:R-:W-:-:S05]  /*00c0*/  IMAD.HI R2, R0, 0x66666667, RZ ;  /* 0x6666666700027827 */ /* 0x000fca00078e02ff */
[----:B------:R-:W-:-:S04]  /*00d0*/  SHF.R.U32.HI R3, RZ, 0x1f, R2 ;  /* 0x0000001fff037819 */ /* 0x000fc80000011602 */
[----:B------:R-:W-:Y:S02]  /*00e0*/  LEA.HI.SX32 R13, R2, R3, 0x17 ;  /* 0x00000003020d7211 */ /* 0x000fe400078fbaff */
[----:B------:R-:W1:Y:S03]  /*00f0*/  LDC.64 R2, c[0x0][0x228] ;  /* 0x00008a00ff027b82 */ /* 0x000e660000000a00 */
[----:B------:R-:W-:-:S04]  /*0100*/  IMAD R17, R13, -0x500, R0 ;  /* 0xfffffb000d117824 */ /* 0x000fc800078e0200 */
[----:B--2---:R-:W-:-:S05]  /*0110*/  IMAD.WIDE R10, R17, 0x4, R10 ;  /* 0x00000004110a7825 */ /* 0x004fca00078e020a */
[----:B------:R2:W3:Y:S01]  /*0120*/  @!P0 LDG.E.EL R6, desc[UR4][R10.64] ;  /* 0x000000040a068981 */ /* 0x0004e2000c2e1900 */
[----:B------:R-:W-:Y:S01]  /*0130*/  IMAD R13, R13, 0x1400, R17 ;  /* 0x000014000d0d7824 */ /* 0x000fe200078e0211 */
[----:B------:R-:W-:Y:S01]  /*0140*/  HFMA2.MMA R18, -RZ, RZ, 0, 0 ;  /* 0x00000000ff127435 */ /* 0x000fe200000001ff */
[----:B----4-:R-:W-:-:S04]  /*0150*/  IMAD.WIDE R14, R17, 0x4, R14 ;  /* 0x00000004110e7825 */ /* 0x010fc800078e020e */
[----:B-----5:R-:W-:-:S04]  /*0160*/  IMAD.WIDE R4, R17, 0x4, R4 ;  /* 0x0000000411047825 */ /* 0x020fc800078e0204 */
[----:B-1----:R-:W-:Y:S01]  /*0170*/  IMAD.WIDE R2, R17, 0x4, R2 ;  /* 0x0000000411027825 */ /* 0x002fe200078e0202 */
[----:B------:R-:W-:Y:S01]  /*0180*/  IADD3 R17, R13, 0x500, RZ ;  /* 0x000005000d117810 */ /* 0x000fe20007ffe0ff */
[----:B------:R1:W4:Y:S01]  /*0190*/  @!P0 LDG.E.EL R7, desc[UR4][R14.64] ;  /* 0x000000040e078981 */ /* 0x000322000c2e1900 */
[----:B------:R-:W-:Y:S01]  /*01a0*/  IADD3 R19, R13, 0xa00, RZ ;  /* 0x00000a000d137810 */ /* 0x000fe20007ffe0ff */
[----:B------:R-:W-:Y:S01]  /*01b0*/  IMAD.MOV.U32 R16, RZ, RZ, RZ ;  /* 0x000000ffff107224 */ /* 0x000fe200078e00ff */
[----:B------:R-:W-:Y:S01]  /*01c0*/  IADD3 R23, R13, 0xf00, RZ ;  /* 0x00000f000d177810 */ /* 0x000fe20007ffe0ff */
[----:B0-2---:R-:W-:-:S04]  /*01d0*/  IMAD.WIDE R10, R13, 0x4, R8 ;  /* 0x000000040d0a7825 */ /* 0x005fc800078e0208 */
[--C-:B------:R-:W-:Y:S01]  /*01e0*/  IMAD.WIDE R12, R17, 0x4, R8.reuse ;  /* 0x00000004110c7825 */ /* 0x100fe200078e0208 */
[----:B------:R0:W4:Y:S03]  /*01f0*/  @!P0 LDG.E R18, desc[UR4][R10.64] ;  /* 0x000000040a128981 */ /* 0x000126000c1e1900 */
[----:B------:R-:W-:Y:S01]  /*0200*/  IMAD.MOV.U32 R20, RZ, RZ, RZ ;  /* 0x000000ffff147224 */ /* 0x000fe200078e00ff */
[----:B------:R-:W2:Y:S01]  /*0210*/  @!P0 LDG.E R16, desc[UR4][R12.64] ;  /* 0x000000040c108981 */ /* 0x000ea2000c1e1900 */
[----:B-1----:R-:W-:Y:S01]  /*0220*/  IMAD.WIDE R14, R19, 0x4, R8 ;  /* 0x00000004130e7825 */ /* 0x002fe200078e0208 */
[----:B------:R-:W-:-:S03]  /*0230*/  MOV R24, RZ ;  /* 0x000000ff00187202 */ /* 0x000fc60000000f00 */
[----:B------:R-:W-:Y:S01]  /*0240*/  IMAD.WIDE R22, R23, 0x4, R8 ;  /* 0x0000000417167825 */ /* 0x000fe200078e0208 */
[----:B------:R-:W-:Y:S01]  /*0250*/  CS2R R8, SRZ ;  /* 0x0000000000087805 */ /* 0x000fe2000001ff00 */
[----:B------:R-:W5:Y:S04]  /*0260*/  @!P0 LDG.E R20, desc[UR4][R14.64] ;  /* 0x000000040e148981 */ /* 0x000f68000c1e1900 */
[----:B------:R-:W5:Y:S04]  /*0270*/  @!P0 LDG.E R24, desc[UR4][R22.64] ;  /* 0x0000000416188981 */ /* 0x000f68000c1e1900 */
[----:B------:R1:W5:Y:S04]  /*0280*/  @!P0 LDG.E.EL R9, desc[UR4][R2.64] ;  /* 0x0000000402098981 */ /* 0x000368000c2e1900 */
[----:B------:R1:W5:Y:S01]  /*0290*/  @!P0 LDG.E.EL R8, desc[UR4][R4.64] ;  /* 0x0000000404088981 */ /* 0x000362000c2e1900 */
[----:B0-----:R-:W-:Y:S01]  /*02a0*/  HFMA2.MMA R11, -RZ, RZ, 1.625, 0 ;  /* 0x3e800000ff0b7435 */ /* 0x001fe200000001ff */
[----:B---3--:R-:W-:-:S04]  /*02b0*/  FADD R6, R6, 9.9999997473787516356e-06 ;  /* 0x3727c5ac06067421 */ /* 0x008fc80000000000 */
[----:B------:R-:W0:Y:S02]  /*02c0*/  MUFU.SQRT R10, R6 ;  /* 0x00000006000a7308 */ /* 0x000e240000002000 */
[C---:B0-----:R-:W-:Y:S02]  /*02d0*/  FSETP.GT.AND P1, PT, R10.reuse, 8.50705917302346158658e+37, PT ;  /* 0x7e8000000a00780b */ /* 0x041fe40003f24000 */
[----:B------:R-:W-:-:S11]  /*02e0*/  FSETP.GEU.AND P2, PT, R10, 1.175494350822287508e-38, PT ;  /* 0x008000000a00780b */ /* 0x000fd60003f4e000 */
[----:B------:R-:W-:-:S04]  /*02f0*/  @P1 FMUL R10, R10, 0.25 ;  /* 0x3e8000000a0a1820 */ /* 0x000fc80000400000 */
[----:B------:R-:W-:-:S06]  /*0300*/  @!P2 FMUL R10, R10, 16777216 ;  /* 0x4b8000000a0aa820 */ /* 0x000fcc0000400000 */
[----:B------:R-:W0:Y:S01]  /*0310*/  MUFU.RCP R10, R10 ;  /* 0x0000000a000a7308 */ /* 0x000e220000001000 */
[----:B------:R-:W-:Y:S01]  /*0320*/  FSEL R11, R11, 1, P1 ;  /* 0x3f8000000b0b7808 */ /* 0x000fe20000800000 */
[----:B----4-:R-:W-:-:S04]  /*0330*/  FADD R18, -R7, R18 ;  /* 0x0000001207127221 */ /* 0x010fc80000000100 */
[----:B------:R-:W-:Y:S01]  /*0340*/  @!P2 FMUL R11, R11, 16777216 ;  /* 0x4b8000000b0ba820 */ /* 0x000fe20000400000 */
[--C-:B--2---:R-:W-:Y:S01]  /*0350*/  FADD R16, R16, -R7.reuse ;  /* 0x8000000710107221 */ /* 0x104fe20000000000 */
[----:B-----5:R-:W-:Y:S02]  /*0360*/  FADD R20, R20, -R7 ;  /* 0x8000000714147221 */ /* 0x020fe40000000000 */
[----:B0-----:R-:W-:-:S04]  /*0370*/  FMUL R11, R10, R11 ;  /* 0x0000000b0a0b7220 */ /* 0x001fc80000400000 */
[C---:B-1----:R-:W-:Y:S01]  /*0380*/  FMUL R3, R11.reuse, R18 ;  /* 0x000000120b037220 */ /* 0x042fe20000400000 */
[C---:B------:R-:W-:Y:S01]  /*0390*/  FMUL R5, R11.reuse, R16 ;  /* 0x000000100b057220 */ /* 0x040fe20000400000 */
[----:B------:R-:W-:Y:S01]  /*03a0*/  FADD R24, R24, -R7 ;  /* 0x8000000718187221 */ /* 0x000fe20000000000 */
[----:B------:R-:W-:Y:S01]  /*03b0*/  FMUL R7, R11, R20 ;  /* 0x000000140b077220 */ /* 0x000fe20000400000 */
[-CC-:B------:R-:W-:Y:S01]  /*03c0*/  FFMA R3, R3, R9.reuse, R8.reuse ;  /* 0x0000000903037223 */ /* 0x180fe20000000008 */
[-CC-:B------:R-:W-:Y:S01]  /*03d0*/  FFMA R5, R5, R9.reuse, R8.reuse ;  /* 0x0000000905057223 */ /* 0x180fe20000000008 */
[----:B------:R-:W-:Y:S01]  /*03e0*/  FMUL R11, R11, R24 ;  /* 0x000000180b0b7220 */ /* 0x000fe20000400000 */
[-CC-:B------:R-:W-:Y:S02]  /*03f0*/  FFMA R7, R7, R9.reuse, R8.reuse ;  /* 0x0000000907077223 */ /* 0x180fe40000000008 */
[----:B------:R-:W-:Y:S02]  /*0400*/  FSETP.GTU.AND P1, PT, R3, RZ, PT ;  /* 0x000000ff0300720b */ /* 0x000fe40003f2c000 */
[----:B------:R-:W-:Y:S01]  /*0410*/  FSETP.GTU.AND P2, PT, R5, RZ, PT ;  /* 0x000000ff0500720b */ /* 0x000fe20003f4c000 */
[----:B------:R-:W-:Y:S01]  /*0420*/  FFMA R11, R11, R9, R8 ;  /* 0x000000090b0b7223 */ /* 0x000fe20000000008 */
[----:B------:R-:W-:-:S02]  /*0430*/  FSEL R4, R3, RZ, P1 ;  /* 0x000000ff03047208 */ /* 0x000fc40000800000 */
[----:B------:R-:W-:Y:S01]  /*0440*/  FSETP.GTU.AND P1, PT, R7, RZ, PT ;  /* 0x000000ff0700720b */ /* 0x000fe20003f2c000 */
[----:B------:R-:W0:Y:S01]  /*0450*/  LDC.64 R2, c[0x0][0x238] ;  /* 0x00008e00ff027b82 */ /* 0x000e220000000a00 */
[----:B------:R-:W-:Y:S02]  /*0460*/  FSEL R5, R5, RZ, P2 ;  /* 0x000000ff05057208 */ /* 0x000fe40001000000 */
[----:B------:R-:W-:Y:S02]  /*0470*/  FSETP.GEU.AND P5, PT, R4, 6, PT ;  /* 0x40c000000400780b */ /* 0x000fe40003fae000 */
[----:B------:R-:W-:Y:S02]  /*0480*/  FSETP.GTU.AND P2, PT, R11, RZ, PT ;  /* 0x000000ff0b00720b */ /* 0x000fe40003f4c000 */
[----:B------:R-:W-:Y:S02]  /*0490*/  FSEL R7, R7, RZ, P1 ;  /* 0x000000ff07077208 */ /* 0x000fe40000800000 */
[----:B------:R-:W-:-:S02]  /*04a0*/  FSETP.GEU.AND P4, PT, R5, 6, PT ;  /* 0x40c000000500780b */ /* 0x000fc40003f8e000 */
[----:B------:R-:W-:Y:S02]  /*04b0*/  FSEL R11, R11, RZ, P2 ;  /* 0x000000ff0b0b7208 */ /* 0x000fe40001000000 */
[----:B------:R-:W-:Y:S02]  /*04c0*/  FSETP.GEU.AND P1, PT, R7, 6, PT ;  /* 0x40c000000700780b */ /* 0x000fe40003f2e000 */
[C---:B------:R-:W-:Y:S02]  /*04d0*/  FSETP.NAN.AND P6, PT, R4.reuse, R4, PT ;  /* 0x000000040400720b */ /* 0x040fe40003fc8000 */
[----:B------:R-:W-:Y:S02]  /*04e0*/  FSETP.GEU.AND P2, PT, R11, 6, PT ;  /* 0x40c000000b00780b */ /* 0x000fe40003f4e000 */
[----:B------:R-:W-:Y:S02]  /*04f0*/  FSETP.NAN.AND P3, PT, R5, R5, PT ;  /* 0x000000050500720b */ /* 0x000fe40003f68000 */
[----:B------:R-:W-:-:S02]  /*0500*/  @P5 FSEL R4, R4, 6, P6 ;  /* 0x40c0000004045808 */ /* 0x000fc40003000000 */
[----:B------:R-:W-:Y:S02]  /*0510*/  FSETP.NAN.AND P5, PT, R7, R7, PT ;  /* 0x000000070700720b */ /* 0x000fe40003fa8000 */
[----:B------:R-:W-:Y:S02]  /*0520*/  @P4 FSEL R5, R5, 6, P3 ;  /* 0x40c0000005054808 */ /* 0x000fe40001800000 */
[----:B------:R-:W-:Y:S02]  /*0530*/  FSETP.NAN.AND P3, PT, R11, R11, PT ;  /* 0x0000000b0b00720b */ /* 0x000fe40003f68000 */
[----:B------:R-:W-:Y:S01]  /*0540*/  @P1 FSEL R7, R7, 6, P5 ;  /* 0x40c0000007071808 */ /* 0x000fe20002800000 */
[----:B------:R-:W-:Y:S01]  /*0550*/  FADD R4, R5, R4 ;  /* 0x0000000405047221 */ /* 0x000fe20000000000 */
[----:B------:R-:W-:-:S03]  /*0560*/  @P2 FSEL R11, R11, 6, P3 ;  /* 0x40c000000b0b2808 */ /* 0x000fc60001800000 */
[----:B------:R-:W-:Y:S01]  /*0570*/  FADD R4, R4, R7 ;  /* 0x0000000704047221 */ /* 0x000fe20000000000 */
[----:B0-----:R-:W-:-:S04]  /*0580*/  IMAD.WIDE R2, R0, 0x4, R2 ;  /* 0x0000000400027825 */ /* 0x001fc800078e0202 */
[----:B------:R-:W-:Y:S01]  /*0590*/  FADD R4, R4, R11 ;  /* 0x0000000b04047221 */ /* 0x000fe20000000000 */
[----:B------:R-:W-:Y:S06]  /*05a0*/  @P0 EXIT ;  /* 0x000000000000094d */ /* 0x000fec0003800000 */
[----:B------:R-:W-:-:S05]  /*05b0*/  FMUL R5, R4, 0.25 ;  /* 0x3e80000004057820 */ /* 0x000fca0000400000 */
[----:B------:R-:W-:Y:S01]  /*05c0*/  STG.E desc[UR4][R2.64], R5 ;  /* 0x0000000502007986 */ /* 0x000fe2000c101904 */
[----:B------:R-:W-:Y:S05]  /*05d0*/  EXIT ;  /* 0x000000000000794d */ /* 0x000fea0003800000 */
.L_x_0:
[----:B------:R-:W-:-:S00]  /*05e0*/  BRA `(.L_x_0) ;  /* 0xfffffffc00fc7947 */ /* 0x000fc0000383ffff */
[----:B------:R-:W-:-:S00]  /*05f0*/  NOP ;  /* 0x0000000000007918 */ /* 0x000fc00000000000 */
        /* <DEDUP_REMOVED lines=8> */
.L_x_1:


//--------------------- .nv.global.init           --------------------------
	.section	.nv.global.init,"aw",@progbits
.nv.global.init:
	.type		_$_str,@object
	.size		_$_str,(_$_str_$_2 - _$_str)
_$_str:
        /*0000*/ 	.byte	0x5f, 0x5f, 0x43, 0x55, 0x44, 0x41, 0x5f, 0x46, 0x54, 0x5a, 0x00
	.type		_$_str_$_2,@object
	.size		_$_str_$_2,(.L_1 - _$_str_$_2)
_$_str_$_2:
        /*000b*/ 	.byte	0x5f, 0x5f, 0x43, 0x55, 0x44, 0x41, 0x5f, 0x50, 0x52, 0x45, 0x43, 0x5f, 0x53, 0x51, 0x52, 0x54
        /*001b*/ 	.byte	0x00
.L_1:


//--------------------- .nv.constant0.triton_poi_fused__native_batch_norm_legit_no_training_hardtanh_mean_28 --------------------------
	.section	.nv.constant0.triton_poi_fused__native_batch_norm_legit_no_training_hardtanh_mean_28,"a",@progbits
	.sectionflags	@""
	.align	4
.nv.constant0.triton_poi_fused__native_batch_norm_legit_no_training_hardtanh_mean_28:
	.zero		580
